	.headerflags	@"EF_CUDA_TEXMODE_UNIFIED EF_CUDA_64BIT_ADDRESS EF_CUDA_ACCELERATORS EF_CUDA_SM90 EF_CUDA_VIRTUAL_SM(EF_CUDA_SM90)"
	.elftype	@"ET_EXEC"


//--------------------- .nv.info                  --------------------------
	.section	.nv.info,"",@"SHT_CUDA_INFO"
	.align	4


	//----- nvinfo : EIATTR_REGCOUNT
	.align		4
        /*0000*/ 	.byte	0x04, 0x2f
        /*0002*/ 	.short	(.L_1 - .L_0)
	.align		4
.L_0:
        /*0004*/ 	.word	index@(triton_poi_fused__unsafe_index_28)
        /*0008*/ 	.word	0x00000020


	//----- nvinfo : EIATTR_MIN_STACK_SIZE
	.align		4
.L_1:
        /*000c*/ 	.byte	0x04, 0x12
        /*000e*/ 	.short	(.L_3 - .L_2)
	.align		4
.L_2:
        /*0010*/ 	.word	index@(triton_poi_fused__unsafe_index_28)
        /*0014*/ 	.word	0x00000000


	//----- nvinfo : EIATTR_FRAME_SIZE
	.align		4
.L_3:
        /*0018*/ 	.byte	0x04, 0x11
        /*001a*/ 	.short	(.L_5 - .L_4)
	.align		4
.L_4:
        /*001c*/ 	.word	index@(triton_poi_fused__unsafe_index_28)
        /*0020*/ 	.word	0x00000000


	//----- nvinfo : EIATTR_MIN_STACK_SIZE
	.align		4
.L_5:
        /*0024*/ 	.byte	0x04, 0x12
        /*0026*/ 	.short	(.L_7 - .L_6)
	.align		4
.L_6:
        /*0028*/ 	.word	index@(triton_poi_fused__unsafe_index_28)
        /*002c*/ 	.word	0x00000000
.L_7:


//--------------------- .nv.info.triton_poi_fused__unsafe_index_28 --------------------------
	.section	.nv.info.triton_poi_fused__unsafe_index_28,"",@"SHT_CUDA_INFO"
	.sectionflags	@""
	.align	4


	//----- nvinfo : EIATTR_CUDA_API_VERSION
	.align		4
        /*0000*/ 	.byte	0x04, 0x37
        /*0002*/ 	.short	(.L_9 - .L_8)
.L_8:
        /*0004*/ 	.word	0x0000007c


	//----- nvinfo : EIATTR_KPARAM_INFO
	.align		4
.L_9:
        /*0008*/ 	.byte	0x04, 0x17
        /*000a*/ 	.short	(.L_11 - .L_10)
.L_10:
        /*000c*/ 	.word	0x00000000
        /*0010*/ 	.short	0x0003
        /*0012*/ 	.short	0x0018
        /*0014*/ 	.byte	0x00, 0xf0, 0x11, 0x00


	//----- nvinfo : EIATTR_KPARAM_INFO
	.align		4
.L_11:
        /*0018*/ 	.byte	0x04, 0x17
        /*001a*/ 	.short	(.L_13 - .L_12)
.L_12:
        /*001c*/ 	.word	0x00000000
        /*0020*/ 	.short	0x0002
        /*0022*/ 	.short	0x0010
        /*0024*/ 	.byte	0x00, 0xf4, 0x21, 0x00


	//----- nvinfo : EIATTR_KPARAM_INFO
	.align		4
.L_13:
        /*0028*/ 	.byte	0x04, 0x17
        /*002a*/ 	.short	(.L_15 - .L_14)
.L_14:
        /*002c*/ 	.word	0x00000000
        /*0030*/ 	.short	0x0001
        /*0032*/ 	.short	0x0008
        /*0034*/ 	.byte	0x00, 0xf4, 0x21, 0x00


	//----- nvinfo : EIATTR_KPARAM_INFO
	.align		4
.L_15:
        /*0038*/ 	.byte	0x04, 0x17
        /*003a*/ 	.short	(.L_17 - .L_16)
.L_16:
        /*003c*/ 	.word	0x00000000
        /*0040*/ 	.short	0x0000
        /*0042*/ 	.short	0x0000
        /*0044*/ 	.byte	0x00, 0xf4, 0x21, 0x00


	//----- nvinfo : EIATTR_SPARSE_MMA_MASK
	.align		4
.L_17:
        /*0048*/ 	.byte	0x03, 0x50
        /*004a*/ 	.short	0x0000


	//----- nvinfo : EIATTR_MAXREG_COUNT
	.align		4
        /*004c*/ 	.byte	0x03, 0x1b
        /*004e*/ 	.short	0x00ff


	//----- nvinfo : EIATTR_EXIT_INSTR_OFFSETS
	.align		4
        /*0050*/ 	.byte	0x04, 0x1c
        /*0052*/ 	.short	(.L_19 - .L_18)


	//   ....[0]....
.L_18:
        /*0054*/ 	.word	0x00000870


	//----- nvinfo : EIATTR_REQNTID
	.align		4
.L_19:
        /*0058*/ 	.byte	0x04, 0x10
        /*005a*/ 	.short	(.L_21 - .L_20)
.L_20:
        /*005c*/ 	.word	0x00000080
        /*0060*/ 	.word	0x00000001
        /*0064*/ 	.word	0x00000001


	//----- nvinfo : EIATTR_CBANK_PARAM_SIZE
	.align		4
.L_21:
        /*0068*/ 	.byte	0x03, 0x19
        /*006a*/ 	.short	0x001c


	//----- nvinfo : EIATTR_PARAM_CBANK
	.align		4
        /*006c*/ 	.byte	0x04, 0x0a
        /*006e*/ 	.short	(.L_23 - .L_22)
	.align		4
.L_22:
        /*0070*/ 	.word	index@(.nv.constant0.triton_poi_fused__unsafe_index_28)
        /*0074*/ 	.short	0x0210
        /*0076*/ 	.short	0x001c


	//----- nvinfo : EIATTR_SW_WAR
	.align		4
.L_23:
        /*0078*/ 	.byte	0x04, 0x36
        /*007a*/ 	.short	(.L_25 - .L_24)
.L_24:
        /*007c*/ 	.word	0x00000008
.L_25:


//--------------------- .nv.callgraph             --------------------------
	.section	.nv.callgraph,"",@"SHT_CUDA_CALLGRAPH"
	.align	4
	.sectionentsize	8
	.align		4
        /*0000*/ 	.word	0x00000000
	.align		4
        /*0004*/ 	.word	0xffffffff
	.align		4
        /*0008*/ 	.word	0x00000000
	.align		4
        /*000c*/ 	.word	0xfffffffe
	.align		4
        /*0010*/ 	.word	0x00000000
	.align		4
        /*0014*/ 	.word	0xfffffffd
	.align		4
        /*0018*/ 	.word	0x00000000
	.align		4
        /*001c*/ 	.word	0xfffffffc


//--------------------- .text.triton_poi_fused__unsafe_index_28 --------------------------
	.section	.text.triton_poi_fused__unsafe_index_28,"ax",@progbits
	.align	128
        .global         triton_poi_fused__unsafe_index_28
        .type           triton_poi_fused__unsafe_index_28,@function
        .size           triton_poi_fused__unsafe_index_28,(.L_x_1 - triton_poi_fused__unsafe_index_28)
        .other          triton_poi_fused__unsafe_index_28,@"STO_CUDA_ENTRY STV_DEFAULT"
triton_poi_fused__unsafe_index_28:
.text.triton_poi_fused__unsafe_index_28:
[----:B------:R-:W-:Y:S01]  /*0000*/  LDC R1, c[0x0][0x28] ;  /* 0x00000a00ff017b82 */ /* 0x000fe20000000800 */
[----:B------:R-:W1:Y:S07]  /*0010*/  S2R R0, SR_TID.X ;  /* 0x0000000000007919 */ /* 0x000e6e0000002100 */
[----:B------:R-:W2:Y:S01]  /*0020*/  LDC.64 R12, c[0x0][0x210] ;  /* 0x00008400ff0c7b82 */ /* 0x000ea20000000a00 */
[----:B------:R-:W-:Y:S01]  /*0030*/  ULDC.64 UR4, c[0x0][0x208] ;  /* 0x0000820000047ab9 */ /* 0x000fe20000000a00 */
[----:B------:R-:W-:Y:S01]  /*0040*/  ULDC.64 UR6, c[0x0][0x218] ;  /* 0x0000860000067ab9 */ /* 0x000fe20000000a00 */
[----:B------:R-:W3:Y:S01]  /*0050*/  S2R R3, SR_CTAID.X ;  /* 0x0000000000037919 */ /* 0x000ee20000002500 */
[----:B-1----:R-:W-:Y:S01]  /*0060*/  IMAD.SHL.U32 R0, R0, 0x4, RZ ;  /* 0x0000000400007824 */ /* 0x002fe200078e00ff */
[----:B---3--:R-:W-:-:S04]  /*0070*/  SHF.R.S32.HI R4, RZ, 0x15, R3 ;  /* 0x00000015ff047819 */ /* 0x008fc80000011403 */
[----:B------:R-:W-:-:S05]  /*0080*/  LOP3.LUT R0, R0, 0x1fc, RZ, 0xc0, !PT ;  /* 0x000001fc00007812 */ /* 0x000fca00078ec0ff */
[----:B------:R-:W-:Y:S01]  /*0090*/  IMAD R2, R3, 0x400, R0 ;  /* 0x0000040003027824 */ /* 0x000fe200078e0200 */
[----:B------:R-:W-:-:S03]  /*00a0*/  SGXT R3, R4, 0x1 ;  /* 0x000000010403781a */ /* 0x000fc60000000200 */
[----:B------:R-:W-:Y:S01]  /*00b0*/  VIADD R4, R2, 0x200 ;  /* 0x0000020002047836 */ /* 0x000fe20000000000 */
[----:B------:R-:W-:-:S04]  /*00c0*/  SHF.R.S32.HI R5, RZ, 0x1f, R2 ;  /* 0x0000001fff057819 */ /* 0x000fc80000011402 */
[----:B------:R-:W-:Y:S02]  /*00d0*/  LEA.HI R0, R5, R2, RZ, 0x4 ;  /* 0x0000000205007211 */ /* 0x000fe400078f20ff */
[----:B------:R-:W-:Y:S02]  /*00e0*/  LEA.HI R7, R3, R4, RZ, 0x4 ;  /* 0x0000000403077211 */ /* 0x000fe400078f20ff */
[----:B------:R-:W-:Y:S02]  /*00f0*/  SHF.R.S32.HI R6, RZ, 0x4, R0 ;  /* 0x00000004ff067819 */ /* 0x000fe40000011400 */
[----:B------:R-:W-:Y:S02]  /*0100*/  SHF.R.S32.HI R7, RZ, 0x4, R7 ;  /* 0x00000004ff077819 */ /* 0x000fe40000011407 */
[----:B------:R-:W-:Y:S02]  /*0110*/  LEA.HI R8, R6, R6, RZ, 0x4 ;  /* 0x0000000606087211 */ /* 0x000fe400078f20ff */
[----:B------:R-:W-:-:S02]  /*0120*/  LEA.HI R10, R7, R7, RZ, 0x4 ;  /* 0x00000007070a7211 */ /* 0x000fc400078f20ff */
[----:B------:R-:W-:Y:S02]  /*0130*/  LOP3.LUT R9, R8, 0xfffffff0, RZ, 0xc0, !PT ;  /* 0xfffffff008097812 */ /* 0x000fe400078ec0ff */
[----:B------:R-:W-:Y:S02]  /*0140*/  LOP3.LUT R10, R10, 0xfffffff0, RZ, 0xc0, !PT ;  /* 0xfffffff00a0a7812 */ /* 0x000fe400078ec0ff */
[----:B------:R-:W-:Y:S01]  /*0150*/  LOP3.LUT R11, R0, 0xfffffff0, RZ, 0xc0, !PT ;  /* 0xfffffff0000b7812 */ /* 0x000fe200078ec0ff */
[----:B------:R-:W-:Y:S02]  /*0160*/  IMAD.IADD R9, R6, 0x1, -R9 ;  /* 0x0000000106097824 */ /* 0x000fe400078e0a09 */
[----:B------:R-:W-:Y:S02]  /*0170*/  IMAD.IADD R17, R7, 0x1, -R10 ;  /* 0x0000000107117824 */ /* 0x000fe400078e0a0a */
[----:B--2---:R-:W-:-:S04]  /*0180*/  IMAD.WIDE R6, R9, 0x8, R12 ;  /* 0x0000000809067825 */ /* 0x004fc800078e020c */
[----:B------:R-:W-:Y:S02]  /*0190*/  IMAD.WIDE R16, R17, 0x8, R12 ;  /* 0x0000000811107825 */ /* 0x000fe400078e020c */
[----:B------:R-:W2:Y:S02]  /*01a0*/  LDG.E.EL.64 R6, desc[UR4][R6.64] ;  /* 0x0000000406067981 */ /* 0x000ea4000c2e1b00 */
[C---:B------:R-:W-:Y:S02]  /*01b0*/  VIADD R0, R2.reuse, 0x2 ;  /* 0x0000000202007836 */ /* 0x040fe40000000000 */
[----:B------:R-:W3:Y:S01]  /*01c0*/  LDG.E.EL.64 R16, desc[UR4][R16.64] ;  /* 0x0000000410107981 */ /* 0x000ee2000c2e1b00 */
[----:B------:R-:W-:Y:S02]  /*01d0*/  IMAD.IADD R9, R2, 0x1, -R11 ;  /* 0x0000000102097824 */ /* 0x000fe400078e0a0b */
[----:B------:R-:W-:Y:S02]  /*01e0*/  LEA.HI R10, R3, R0, RZ, 0x4 ;  /* 0x00000000030a7211 */ /* 0x000fe400078f20ff */
[----:B------:R-:W-:-:S02]  /*01f0*/  IMAD.WIDE R8, R9, 0x8, R12 ;  /* 0x0000000809087825 */ /* 0x000fc400078e020c */
[----:B------:R-:W-:-:S04]  /*0200*/  LOP3.LUT R15, R10, 0xfffffff0, RZ, 0xc0, !PT ;  /* 0xfffffff00a0f7812 */ /* 0x000fc800078ec0ff */
[----:B------:R-:W4:Y:S01]  /*0210*/  LDG.E.EL.128 R8, desc[UR4][R8.64] ;  /* 0x0000000408087981 */ /* 0x000f22000c2e1d00 */
[----:B------:R-:W-:-:S04]  /*0220*/  IMAD.IADD R15, R0, 0x1, -R15 ;  /* 0x00000001000f7824 */ /* 0x000fc800078e0a0f */
[----:B------:R-:W-:-:S06]  /*0230*/  IMAD.WIDE R12, R15, 0x8, R12 ;  /* 0x000000080f0c7825 */ /* 0x000fcc00078e020c */
[----:B------:R-:W5:Y:S01]  /*0240*/  LDG.E.EL.128 R12, desc[UR4][R12.64] ;  /* 0x000000040c0c7981 */ /* 0x000f62000c2e1d00 */
[----:B------:R-:W-:-:S04]  /*0250*/  LEA.HI R0, R3, R2, RZ, 0x8 ;  /* 0x0000000203007211 */ /* 0x000fc800078f40ff */
[----:B------:R-:W-:-:S04]  /*0260*/  SHF.R.S32.HI R0, RZ, 0x8, R0 ;  /* 0x00000008ff007819 */ /* 0x000fc80000011400 */
[----:B------:R-:W-:Y:S02]  /*0270*/  LEA.HI R18, R0, R0, RZ, 0x7 ;  /* 0x0000000000127211 */ /* 0x000fe400078f38ff */
[----:B------:R-:W-:Y:S02]  /*0280*/  LEA.HI R3, R3, R4, RZ, 0x8 ;  /* 0x0000000403037211 */ /* 0x000fe400078f40ff */
[----:B------:R-:W-:Y:S02]  /*0290*/  LOP3.LUT R19, R18, 0x3ffff80, RZ, 0xc0, !PT ;  /* 0x03ffff8012137812 */ /* 0x000fe400078ec0ff */
[----:B------:R-:W-:-:S03]  /*02a0*/  SHF.R.S32.HI R3, RZ, 0x8, R3 ;  /* 0x00000008ff037819 */ /* 0x000fc60000011403 */
[----:B------:R-:W-:Y:S01]  /*02b0*/  IMAD.IADD R0, R0, 0x1, -R19 ;  /* 0x0000000100007824 */ /* 0x000fe200078e0a13 */
[----:B------:R-:W-:-:S04]  /*02c0*/  LEA.HI R18, R3, R3, RZ, 0x7 ;  /* 0x0000000303127211 */ /* 0x000fc800078f38ff */
[----:B------:R-:W-:-:S05]  /*02d0*/  LOP3.LUT R18, R18, 0x3ffff80, RZ, 0xc0, !PT ;  /* 0x03ffff8012127812 */ /* 0x000fca00078ec0ff */
[----:B------:R-:W-:Y:S01]  /*02e0*/  IMAD.IADD R3, R3, 0x1, -R18 ;  /* 0x0000000103037824 */ /* 0x000fe200078e0a12 */
[----:B------:R-:W-:-:S03]  /*02f0*/  LEA.HI R5, R5, R2, RZ, 0xf ;  /* 0x0000000205057211 */ /* 0x000fc600078f78ff */
[----:B------:R-:W-:Y:S01]  /*0300*/  IMAD.SHL.U32 R3, R3, 0x40, RZ ;  /* 0x0000004003037824 */ /* 0x000fe200078e00ff */
[----:B------:R-:W-:Y:S02]  /*0310*/  LOP3.LUT R5, R5, 0xffff8000, RZ, 0xc0, !PT ;  /* 0xffff800005057812 */ /* 0x000fe400078ec0ff */
[----:B--2---:R-:W-:Y:S02]  /*0320*/  SHF.R.U32.HI R21, RZ, 0x1c, R7 ;  /* 0x0000001cff157819 */ /* 0x004fe40000011607 */
[----:B---3--:R-:W-:Y:S02]  /*0330*/  SHF.R.U32.HI R20, RZ, 0x1c, R17 ;  /* 0x0000001cff147819 */ /* 0x008fe40000011611 */
[----:B------:R-:W-:Y:S02]  /*0340*/  LOP3.LUT R21, R21, 0x8, RZ, 0xc0, !PT ;  /* 0x0000000815157812 */ /* 0x000fe400078ec0ff */
[----:B------:R-:W-:Y:S02]  /*0350*/  LOP3.LUT R19, R20, 0x8, RZ, 0xc0, !PT ;  /* 0x0000000814137812 */ /* 0x000fe400078ec0ff */
[----:B------:R-:W-:-:S02]  /*0360*/  IADD3 R6, P0, R6, R21, RZ ;  /* 0x0000001506067210 */ /* 0x000fc40007f1e0ff */
[----:B------:R-:W-:Y:S02]  /*0370*/  IADD3 R16, P1, R16, R19, RZ ;  /* 0x0000001310107210 */ /* 0x000fe40007f3e0ff */
[C---:B----4-:R-:W-:Y:S01]  /*0380*/  LEA R21, P2, R8.reuse, UR6, 0x2 ;  /* 0x0000000608157c11 */ /* 0x050fe2000f8410ff */
[----:B------:R-:W-:Y:S01]  /*0390*/  IMAD.X R7, RZ, RZ, R7, P0 ;  /* 0x000000ffff077224 */ /* 0x000fe200000e0607 */
[----:B------:R-:W-:Y:S01]  /*03a0*/  SHF.R.U32.HI R22, RZ, 0x1a, R9 ;  /* 0x0000001aff167819 */ /* 0x000fe20000011609 */
[----:B------:R-:W-:Y:S01]  /*03b0*/  IMAD.X R19, RZ, RZ, R17, P1 ;  /* 0x000000ffff137224 */ /* 0x000fe200008e0611 */
[----:B------:R-:W-:Y:S01]  /*03c0*/  LEA.HI.X R23, R8, UR7, R9, 0x2, P2 ;  /* 0x0000000708177c11 */ /* 0x000fe200090f1409 */
[----:B------:R-:W-:Y:S01]  /*03d0*/  IMAD.SHL.U32 R9, R6, 0x20, RZ ;  /* 0x0000002006097824 */ /* 0x000fe200078e00ff */
[----:B------:R-:W-:Y:S01]  /*03e0*/  LEA R18, P0, R10, UR6, 0x2 ;  /* 0x000000060a127c11 */ /* 0x000fe2000f8010ff */
[----:B------:R-:W-:Y:S01]  /*03f0*/  IMAD.SHL.U32 R8, R16, 0x20, RZ ;  /* 0x0000002010087824 */ /* 0x000fe200078e00ff */
[----:B------:R-:W-:-:S02]  /*0400*/  SHF.R.U32.HI R17, RZ, 0x1a, R11 ;  /* 0x0000001aff117819 */ /* 0x000fc4000001160b */
[----:B------:R-:W-:Y:S02]  /*0410*/  LOP3.LUT R22, R22, 0x20, RZ, 0xc0, !PT ;  /* 0x0000002016167812 */ /* 0x000fe400078ec0ff */
[----:B------:R-:W-:Y:S02]  /*0420*/  SHF.L.U64.HI R7, R6, 0x5, R7 ;  /* 0x0000000506077819 */ /* 0x000fe40000010207 */
[----:B------:R-:W-:Y:S02]  /*0430*/  SHF.L.U64.HI R6, R16, 0x5, R19 ;  /* 0x0000000510067819 */ /* 0x000fe40000010213 */
[----:B------:R-:W-:Y:S02]  /*0440*/  LEA.HI.X R19, R10, UR7, R11, 0x2, P0 ;  /* 0x000000070a137c11 */ /* 0x000fe400080f140b */
[----:B-----5:R-:W-:Y:S02]  /*0450*/  LEA R20, P0, R12, UR6, 0x2 ;  /* 0x000000060c147c11 */ /* 0x020fe4000f8010ff */
[----:B------:R-:W-:-:S02]  /*0460*/  IADD3 R16, P2, P3, R9, R21, R22 ;  /* 0x0000001509107210 */ /* 0x000fc40007b5e016 */
[----:B------:R-:W-:Y:S02]  /*0470*/  LOP3.LUT R11, R17, 0x20, RZ, 0xc0, !PT ;  /* 0x00000020110b7812 */ /* 0x000fe400078ec0ff */
[----:B------:R-:W-:Y:S02]  /*0480*/  IADD3 R10, P4, P5, R8, R21, R22 ;  /* 0x00000015080a7210 */ /* 0x000fe40007d9e016 */
[----:B------:R-:W-:Y:S02]  /*0490*/  SHF.R.U32.HI R27, RZ, 0x1a, R13 ;  /* 0x0000001aff1b7819 */ /* 0x000fe4000001160d */
[----:B------:R-:W-:Y:S02]  /*04a0*/  SHF.R.U32.HI R25, RZ, 0x1a, R15 ;  /* 0x0000001aff197819 */ /* 0x000fe4000001160f */
[----:B------:R-:W-:Y:S02]  /*04b0*/  LEA.HI.X R21, R12, UR7, R13, 0x2, P0 ;  /* 0x000000070c157c11 */ /* 0x000fe400080f140d */
[----:B------:R-:W-:-:S02]  /*04c0*/  IADD3 R12, P0, P1, R9, R18, R11 ;  /* 0x00000012090c7210 */ /* 0x000fc4000791e00b */
[----:B------:R-:W-:Y:S02]  /*04d0*/  IADD3.X R17, R7, R23, RZ, P2, P3 ;  /* 0x0000001707117210 */ /* 0x000fe400017e64ff */
[----:B------:R-:W-:Y:S02]  /*04e0*/  LEA R22, P6, R14, UR6, 0x2 ;  /* 0x000000060e167c11 */ /* 0x000fe4000f8c10ff */
[----:B------:R-:W-:Y:S02]  /*04f0*/  IADD3 R18, P2, P3, R8, R18, R11 ;  /* 0x0000001208127210 */ /* 0x000fe40007b5e00b */
[----:B------:R-:W-:Y:S02]  /*0500*/  LOP3.LUT R27, R27, 0x20, RZ, 0xc0, !PT ;  /* 0x000000201b1b7812 */ /* 0x000fe400078ec0ff */
[----:B------:R-:W-:Y:S02]  /*0510*/  LOP3.LUT R25, R25, 0x20, RZ, 0xc0, !PT ;  /* 0x0000002019197812 */ /* 0x000fe400078ec0ff */
[----:B------:R-:W-:-:S02]  /*0520*/  IADD3.X R13, R7, R19, RZ, P0, P1 ;  /* 0x00000013070d7210 */ /* 0x000fc400007e24ff */
[----:B------:R-:W-:Y:S02]  /*0530*/  LEA.HI.X R24, R14, UR7, R15, 0x2, P6 ;  /* 0x000000070e187c11 */ /* 0x000fe4000b0f140f */
[C---:B------:R-:W-:Y:S02]  /*0540*/  IADD3.X R11, R6.reuse, R23, RZ, P4, P5 ;  /* 0x00000017060b7210 */ /* 0x040fe400027ea4ff */
[----:B------:R-:W-:Y:S02]  /*0550*/  IADD3.X R19, R6, R19, RZ, P2, P3 ;  /* 0x0000001306137210 */ /* 0x000fe400017e64ff */
[C---:B------:R-:W-:Y:S02]  /*0560*/  IADD3 R14, P5, P4, R9.reuse, R20, R27 ;  /* 0x00000014090e7210 */ /* 0x040fe40007cbe01b */
[----:B------:R-:W-:Y:S01]  /*0570*/  IADD3 R26, P2, P3, R9, R22, R25 ;  /* 0x00000016091a7210 */ /* 0x000fe20007b5e019 */
[----:B------:R-:W-:Y:S01]  /*0580*/  IMAD.SHL.U32 R9, R0, 0x40, RZ ;  /* 0x0000004000097824 */ /* 0x000fe200078e00ff */
[----:B------:R-:W-:-:S02]  /*0590*/  IADD3 R20, P1, P0, R8, R20, R27 ;  /* 0x0000001408147210 */ /* 0x000fc4000783e01b */
[CC--:B------:R-:W-:Y:S02]  /*05a0*/  IADD3.X R15, R7.reuse, R21.reuse, RZ, P5, P4 ;  /* 0x00000015070f7210 */ /* 0x0c0fe40002fe84ff */
[----:B------:R-:W-:Y:S02]  /*05b0*/  IADD3.X R27, R7, R24, RZ, P2, P3 ;  /* 0x00000018071b7210 */ /* 0x000fe400017e64ff */
[----:B------:R-:W-:Y:S02]  /*05c0*/  IADD3 R22, P4, P5, R8, R22, R25 ;  /* 0x0000001608167210 */ /* 0x000fe40007d9e019 */
[----:B------:R-:W-:Y:S01]  /*05d0*/  SHF.R.S32.HI R7, RZ, 0x1f, R4 ;  /* 0x0000001fff077819 */ /* 0x000fe20000011404 */
[----:B------:R-:W-:Y:S01]  /*05e0*/  IMAD.WIDE R16, R9, 0x4, R16 ;  /* 0x0000000409107825 */ /* 0x000fe200078e0210 */
[C---:B------:R-:W-:Y:S02]  /*05f0*/  IADD3.X R21, R6.reuse, R21, RZ, P1, P0 ;  /* 0x0000001506157210 */ /* 0x040fe40000fe04ff */
[----:B------:R-:W-:-:S02]  /*0600*/  IADD3.X R23, R6, R24, RZ, P4, P5 ;  /* 0x0000001806177210 */ /* 0x000fc400027ea4ff */
[----:B------:R-:W-:Y:S01]  /*0610*/  LEA.HI R7, R7, R4, RZ, 0xf ;  /* 0x0000000407077211 */ /* 0x000fe200078f78ff */
[----:B------:R-:W-:-:S03]  /*0620*/  IMAD.WIDE R12, R9, 0x4, R12 ;  /* 0x00000004090c7825 */ /* 0x000fc600078e020c */
[----:B------:R-:W-:Y:S01]  /*0630*/  LOP3.LUT R25, R7, 0xffff8000, RZ, 0xc0, !PT ;  /* 0xffff800007197812 */ /* 0x000fe200078ec0ff */
[----:B------:R-:W-:-:S04]  /*0640*/  IMAD.WIDE R10, R3, 0x4, R10 ;  /* 0x00000004030a7825 */ /* 0x000fc800078e020a */
[----:B------:R-:W-:-:S04]  /*0650*/  IMAD.WIDE R16, R5, 0x4, R16 ;  /* 0x0000000405107825 */ /* 0x000fc800078e0210 */
[C---:B------:R-:W-:Y:S01]  /*0660*/  IMAD.WIDE R14, R9.reuse, 0x4, R14 ;  /* 0x00000004090e7825 */ /* 0x040fe200078e020e */
[----:B------:R1:W2:Y:S03]  /*0670*/  LDG.E.EL R8, desc[UR4][R16.64] ;  /* 0x0000000410087981 */ /* 0x0002a6000c2e1900 */
[----:B------:R-:W-:-:S04]  /*0680*/  IMAD.WIDE R26, R9, 0x4, R26 ;  /* 0x00000004091a7825 */ /* 0x000fc800078e021a */
[----:B------:R-:W-:-:S04]  /*0690*/  IMAD.WIDE R18, R3, 0x4, R18 ;  /* 0x0000000403127825 */ /* 0x000fc800078e0212 */
[----:B------:R-:W-:-:S04]  /*06a0*/  IMAD.WIDE R20, R3, 0x4, R20 ;  /* 0x0000000403147825 */ /* 0x000fc800078e0214 */
[----:B------:R-:W-:-:S04]  /*06b0*/  IMAD.WIDE R22, R3, 0x4, R22 ;  /* 0x0000000403167825 */ /* 0x000fc800078e0216 */
[----:B------:R-:W-:-:S04]  /*06c0*/  IMAD.WIDE R28, R5, 0x4, R12 ;  /* 0x00000004051c7825 */ /* 0x000fc800078e020c */
[----:B------:R-:W-:Y:S01]  /*06d0*/  IMAD.WIDE R12, R25, 0x4, R10 ;  /* 0x00000004190c7825 */ /* 0x000fe200078e020a */
[----:B------:R-:W2:Y:S03]  /*06e0*/  LDG.E.EL R9, desc[UR4][R28.64] ;  /* 0x000000041c097981 */ /* 0x000ea6000c2e1900 */
[C---:B-1----:R-:W-:Y:S02]  /*06f0*/  IMAD.WIDE R16, R5.reuse, 0x4, R14 ;  /* 0x0000000405107825 */ /* 0x042fe400078e020e */
[----:B------:R-:W3:Y:S02]  /*0700*/  LDG.E.EL R12, desc[UR4][R12.64] ;  /* 0x000000040c0c7981 */ /* 0x000ee4000c2e1900 */
[----:B------:R-:W-:Y:S02]  /*0710*/  IMAD.WIDE R26, R5, 0x4, R26 ;  /* 0x00000004051a7825 */ /* 0x000fe400078e021a */
[----:B------:R-:W2:Y:S02]  /*0720*/  LDG.E.EL R10, desc[UR4][R16.64] ;  /* 0x00000004100a7981 */ /* 0x000ea4000c2e1900 */
[----:B------:R-:W-:-:S02]  /*0730*/  IMAD.WIDE R18, R25, 0x4, R18 ;  /* 0x0000000419127825 */ /* 0x000fc400078e0212 */
[----:B------:R-:W2:Y:S02]  /*0740*/  LDG.E.EL R11, desc[UR4][R26.64] ;  /* 0x000000041a0b7981 */ /* 0x000ea4000c2e1900 */
[C---:B------:R-:W-:Y:S02]  /*0750*/  IMAD.WIDE R20, R25.reuse, 0x4, R20 ;  /* 0x0000000419147825 */ /* 0x040fe400078e0214 */
[----:B------:R-:W3:Y:S02]  /*0760*/  LDG.E.EL R13, desc[UR4][R18.64] ;  /* 0x00000004120d7981 */ /* 0x000ee4000c2e1900 */
[----:B------:R-:W-:Y:S02]  /*0770*/  IMAD.WIDE R22, R25, 0x4, R22 ;  /* 0x0000000419167825 */ /* 0x000fe400078e0216 */
[----:B------:R-:W3:Y:S04]  /*0780*/  LDG.E.EL R14, desc[UR4][R20.64] ;  /* 0x00000004140e7981 */ /* 0x000ee8000c2e1900 */
[----:B------:R1:W3:Y:S01]  /*0790*/  LDG.E.EL R15, desc[UR4][R22.64] ;  /* 0x00000004160f7981 */ /* 0x0002e2000c2e1900 */
[----:B------:R-:W-:-:S04]  /*07a0*/  SHF.R.S32.HI R3, RZ, 0x1f, R2 ;  /* 0x0000001fff037819 */ /* 0x000fc80000011402 */
[----:B------:R-:W-:Y:S01]  /*07b0*/  LEA.HI R0, R3, R2, RZ, 0xf ;  /* 0x0000000203007211 */ /* 0x000fe200078f78ff */
[----:B-1----:R-:W1:Y:S04]  /*07c0*/  LDC.64 R22, c[0x0][0x220] ;  /* 0x00008800ff167b82 */ /* 0x002e680000000a00 */
[----:B------:R-:W-:Y:S02]  /*07d0*/  IMAD.SHL.U32 R0, R0, 0x2, RZ ;  /* 0x0000000200007824 */ /* 0x000fe400078e00ff */
[----:B------:R-:W-:-:S03]  /*07e0*/  IMAD.SHL.U32 R7, R7, 0x2, RZ ;  /* 0x0000000207077824 */ /* 0x000fc600078e00ff */
[----:B------:R-:W-:Y:S02]  /*07f0*/  LOP3.LUT R0, R0, 0xffff0000, RZ, 0xc0, !PT ;  /* 0xffff000000007812 */ /* 0x000fe400078ec0ff */
[----:B------:R-:W-:Y:S02]  /*0800*/  LOP3.LUT R7, R7, 0xffff0000, RZ, 0xc0, !PT ;  /* 0xffff000007077812 */ /* 0x000fe400078ec0ff */
[----:B------:R-:W-:Y:S02]  /*0810*/  IADD3 R3, R0, R2, -R5 ;  /* 0x0000000200037210 */ /* 0x000fe40007ffe805 */
[----:B------:R-:W-:-:S03]  /*0820*/  IADD3 R7, R7, R4, -R25 ;  /* 0x0000000407077210 */ /* 0x000fc60007ffe819 */
[----:B-1----:R-:W-:-:S04]  /*0830*/  IMAD.WIDE R2, R3, 0x4, R22 ;  /* 0x0000000403027825 */ /* 0x002fc800078e0216 */
[----:B------:R-:W-:Y:S01]  /*0840*/  IMAD.WIDE R22, R7, 0x4, R22 ;  /* 0x0000000407167825 */ /* 0x000fe200078e0216 */
[----:B--2---:R-:W-:Y:S04]  /*0850*/  STG.E.128 desc[UR4][R2.64], R8 ;  /* 0x0000000802007986 */ /* 0x004fe8000c101d04 */
[----:B---3--:R-:W-:Y:S01]  /*0860*/  STG.E.128 desc[UR4][R22.64], R12 ;  /* 0x0000000c16007986 */ /* 0x008fe2000c101d04 */
[----:B------:R-:W-:Y:S05]  /*0870*/  EXIT ;  /* 0x000000000000794d */ /* 0x000fea0003800000 */
.L_x_0:
[----:B------:R-:W-:-:S00]  /*0880*/  BRA `(.L_x_0) ;  /* 0xfffffffc00fc7947 */ /* 0x000fc0000383ffff */
[----:B------:R-:W-:-:S00]  /*0890*/  NOP ;  /* 0x0000000000007918 */ /* 0x000fc00000000000 */
        /* <DEDUP_REMOVED lines=14> */
.L_x_1:


//--------------------- .nv.constant0.triton_poi_fused__unsafe_index_28 --------------------------
	.section	.nv.constant0.triton_poi_fused__unsafe_index_28,"a",@progbits
	.sectionflags	@""
	.align	4
.nv.constant0.triton_poi_fused__unsafe_index_28:
	.zero		556
